//
// Generated by NVIDIA NVVM Compiler
//
// Compiler Build ID: CL-36424714
// Cuda compilation tools, release 13.0, V13.0.88
// Based on NVVM 20.0.0
//

.version 9.0
.target sm_100
.address_size 64

	// .globl	_Z13kernel_getmaxPiii
// _ZZ13kernel_getmaxPiiiE15max_each_thread has been demoted

.visible .entry _Z13kernel_getmaxPiii(
	.param .u64 .ptr .align 1 _Z13kernel_getmaxPiii_param_0,
	.param .u32 _Z13kernel_getmaxPiii_param_1,
	.param .u32 _Z13kernel_getmaxPiii_param_2
)
{
	.reg .pred 	%p<33>;
	.reg .b32 	%r<146>;
	.reg .b64 	%rd<14>;
	// demoted variable
	.shared .align 4 .b8 _ZZ13kernel_getmaxPiiiE15max_each_thread[4096];
	ld.param.u64 	%rd3, [_Z13kernel_getmaxPiii_param_0];
	ld.param.u32 	%r47, [_Z13kernel_getmaxPiii_param_1];
	ld.param.u32 	%r48, [_Z13kernel_getmaxPiii_param_2];
	cvta.to.global.u64 	%rd1, %rd3;
	mov.u32 	%r1, %ctaid.x;
	mov.u32 	%r50, %ntid.x;
	mov.u32 	%r2, %tid.x;
	mad.lo.s32 	%r51, %r1, %r50, %r2;
	mul.lo.s32 	%r134, %r48, %r51;
	setp.ge.s32 	%p1, %r134, %r47;
	setp.lt.s32 	%p2, %r48, 1;
	mov.b32 	%r145, 0;
	or.pred  	%p3, %p1, %p2;
	@%p3 bra 	$L__BB0_13;
	add.s32 	%r54, %r134, %r48;
	min.s32 	%r55, %r47, %r54;
	add.s32 	%r56, %r134, 1;
	max.s32 	%r57, %r55, %r56;
	sub.s32 	%r4, %r57, %r134;
	and.b32  	%r5, %r4, 15;
	sub.s32 	%r58, %r134, %r57;
	setp.gt.u32 	%p4, %r58, -16;
	mov.b32 	%r145, 0;
	@%p4 bra 	$L__BB0_4;
	and.b32  	%r60, %r4, -16;
	neg.s32 	%r130, %r60;
	add.s64 	%rd2, %rd1, 32;
	mov.b32 	%r145, 0;
$L__BB0_3:
	.pragma "nounroll";
	mul.wide.s32 	%rd4, %r134, 4;
	add.s64 	%rd5, %rd2, %rd4;
	ld.global.u32 	%r61, [%rd5+-32];
	max.s32 	%r62, %r145, %r61;
	ld.global.u32 	%r63, [%rd5+-28];
	max.s32 	%r64, %r62, %r63;
	ld.global.u32 	%r65, [%rd5+-24];
	max.s32 	%r66, %r64, %r65;
	ld.global.u32 	%r67, [%rd5+-20];
	max.s32 	%r68, %r66, %r67;
	ld.global.u32 	%r69, [%rd5+-16];
	max.s32 	%r70, %r68, %r69;
	ld.global.u32 	%r71, [%rd5+-12];
	max.s32 	%r72, %r70, %r71;
	ld.global.u32 	%r73, [%rd5+-8];
	max.s32 	%r74, %r72, %r73;
	ld.global.u32 	%r75, [%rd5+-4];
	max.s32 	%r76, %r74, %r75;
	ld.global.u32 	%r77, [%rd5];
	max.s32 	%r78, %r76, %r77;
	ld.global.u32 	%r79, [%rd5+4];
	max.s32 	%r80, %r78, %r79;
	ld.global.u32 	%r81, [%rd5+8];
	max.s32 	%r82, %r80, %r81;
	ld.global.u32 	%r83, [%rd5+12];
	max.s32 	%r84, %r82, %r83;
	ld.global.u32 	%r85, [%rd5+16];
	max.s32 	%r86, %r84, %r85;
	ld.global.u32 	%r87, [%rd5+20];
	max.s32 	%r88, %r86, %r87;
	ld.global.u32 	%r89, [%rd5+24];
	max.s32 	%r90, %r88, %r89;
	ld.global.u32 	%r91, [%rd5+28];
	max.s32 	%r145, %r90, %r91;
	add.s32 	%r134, %r134, 16;
	add.s32 	%r130, %r130, 16;
	setp.ne.s32 	%p5, %r130, 0;
	@%p5 bra 	$L__BB0_3;
$L__BB0_4:
	setp.eq.s32 	%p6, %r5, 0;
	@%p6 bra 	$L__BB0_13;
	and.b32  	%r16, %r4, 7;
	setp.lt.u32 	%p7, %r5, 8;
	@%p7 bra 	$L__BB0_7;
	mul.wide.s32 	%rd6, %r134, 4;
	add.s64 	%rd7, %rd1, %rd6;
	ld.global.u32 	%r93, [%rd7];
	max.s32 	%r94, %r145, %r93;
	ld.global.u32 	%r95, [%rd7+4];
	max.s32 	%r96, %r94, %r95;
	ld.global.u32 	%r97, [%rd7+8];
	max.s32 	%r98, %r96, %r97;
	ld.global.u32 	%r99, [%rd7+12];
	max.s32 	%r100, %r98, %r99;
	ld.global.u32 	%r101, [%rd7+16];
	max.s32 	%r102, %r100, %r101;
	ld.global.u32 	%r103, [%rd7+20];
	max.s32 	%r104, %r102, %r103;
	ld.global.u32 	%r105, [%rd7+24];
	max.s32 	%r106, %r104, %r105;
	ld.global.u32 	%r107, [%rd7+28];
	max.s32 	%r145, %r106, %r107;
	add.s32 	%r134, %r134, 8;
$L__BB0_7:
	setp.eq.s32 	%p8, %r16, 0;
	@%p8 bra 	$L__BB0_13;
	and.b32  	%r22, %r4, 3;
	setp.lt.u32 	%p9, %r16, 4;
	@%p9 bra 	$L__BB0_10;
	mul.wide.s32 	%rd8, %r134, 4;
	add.s64 	%rd9, %rd1, %rd8;
	ld.global.u32 	%r109, [%rd9];
	max.s32 	%r110, %r145, %r109;
	ld.global.u32 	%r111, [%rd9+4];
	max.s32 	%r112, %r110, %r111;
	ld.global.u32 	%r113, [%rd9+8];
	max.s32 	%r114, %r112, %r113;
	ld.global.u32 	%r115, [%rd9+12];
	max.s32 	%r145, %r114, %r115;
	add.s32 	%r134, %r134, 4;
$L__BB0_10:
	setp.eq.s32 	%p10, %r22, 0;
	@%p10 bra 	$L__BB0_13;
	neg.s32 	%r142, %r22;
$L__BB0_12:
	.pragma "nounroll";
	mul.wide.s32 	%rd10, %r134, 4;
	add.s64 	%rd11, %rd1, %rd10;
	ld.global.u32 	%r116, [%rd11];
	max.s32 	%r145, %r145, %r116;
	add.s32 	%r134, %r134, 1;
	add.s32 	%r142, %r142, 1;
	setp.ne.s32 	%p11, %r142, 0;
	@%p11 bra 	$L__BB0_12;
$L__BB0_13:
	shl.b32 	%r117, %r2, 2;
	mov.u32 	%r118, _ZZ13kernel_getmaxPiiiE15max_each_thread;
	add.s32 	%r36, %r118, %r117;
	st.shared.u32 	[%r36], %r145;
	bar.sync 	0;
	setp.gt.u32 	%p12, %r2, 511;
	@%p12 bra 	$L__BB0_16;
	ld.shared.u32 	%r119, [%r36];
	ld.shared.u32 	%r37, [%r36+2048];
	setp.ge.s32 	%p13, %r119, %r37;
	@%p13 bra 	$L__BB0_16;
	st.shared.u32 	[%r36], %r37;
$L__BB0_16:
	bar.sync 	0;
	setp.gt.u32 	%p14, %r2, 255;
	@%p14 bra 	$L__BB0_19;
	ld.shared.u32 	%r120, [%r36];
	ld.shared.u32 	%r38, [%r36+1024];
	setp.ge.s32 	%p15, %r120, %r38;
	@%p15 bra 	$L__BB0_19;
	st.shared.u32 	[%r36], %r38;
$L__BB0_19:
	bar.sync 	0;
	setp.gt.u32 	%p16, %r2, 127;
	@%p16 bra 	$L__BB0_22;
	ld.shared.u32 	%r121, [%r36];
	ld.shared.u32 	%r39, [%r36+512];
	setp.ge.s32 	%p17, %r121, %r39;
	@%p17 bra 	$L__BB0_22;
	st.shared.u32 	[%r36], %r39;
$L__BB0_22:
	bar.sync 	0;
	setp.gt.u32 	%p18, %r2, 63;
	@%p18 bra 	$L__BB0_25;
	ld.shared.u32 	%r122, [%r36];
	ld.shared.u32 	%r40, [%r36+256];
	setp.ge.s32 	%p19, %r122, %r40;
	@%p19 bra 	$L__BB0_25;
	st.shared.u32 	[%r36], %r40;
$L__BB0_25:
	bar.sync 	0;
	setp.gt.u32 	%p20, %r2, 31;
	@%p20 bra 	$L__BB0_28;
	ld.shared.u32 	%r123, [%r36];
	ld.shared.u32 	%r41, [%r36+128];
	setp.ge.s32 	%p21, %r123, %r41;
	@%p21 bra 	$L__BB0_28;
	st.shared.u32 	[%r36], %r41;
$L__BB0_28:
	bar.sync 	0;
	setp.gt.u32 	%p22, %r2, 15;
	@%p22 bra 	$L__BB0_31;
	ld.shared.u32 	%r124, [%r36];
	ld.shared.u32 	%r42, [%r36+64];
	setp.ge.s32 	%p23, %r124, %r42;
	@%p23 bra 	$L__BB0_31;
	st.shared.u32 	[%r36], %r42;
$L__BB0_31:
	bar.sync 	0;
	setp.gt.u32 	%p24, %r2, 7;
	@%p24 bra 	$L__BB0_34;
	ld.shared.u32 	%r125, [%r36];
	ld.shared.u32 	%r43, [%r36+32];
	setp.ge.s32 	%p25, %r125, %r43;
	@%p25 bra 	$L__BB0_34;
	st.shared.u32 	[%r36], %r43;
$L__BB0_34:
	bar.sync 	0;
	setp.gt.u32 	%p26, %r2, 3;
	@%p26 bra 	$L__BB0_37;
	ld.shared.u32 	%r126, [%r36];
	ld.shared.u32 	%r44, [%r36+16];
	setp.ge.s32 	%p27, %r126, %r44;
	@%p27 bra 	$L__BB0_37;
	st.shared.u32 	[%r36], %r44;
$L__BB0_37:
	bar.sync 	0;
	setp.gt.u32 	%p28, %r2, 1;
	@%p28 bra 	$L__BB0_40;
	ld.shared.u32 	%r127, [%r36];
	ld.shared.u32 	%r45, [%r36+8];
	setp.ge.s32 	%p29, %r127, %r45;
	@%p29 bra 	$L__BB0_40;
	st.shared.u32 	[%r36], %r45;
$L__BB0_40:
	bar.sync 	0;
	setp.ne.s32 	%p30, %r2, 0;
	@%p30 bra 	$L__BB0_43;
	ld.shared.u32 	%r128, [_ZZ13kernel_getmaxPiiiE15max_each_thread];
	ld.shared.u32 	%r46, [_ZZ13kernel_getmaxPiiiE15max_each_thread+4];
	setp.ge.s32 	%p31, %r128, %r46;
	@%p31 bra 	$L__BB0_43;
	st.shared.u32 	[_ZZ13kernel_getmaxPiiiE15max_each_thread], %r46;
$L__BB0_43:
	setp.ne.s32 	%p32, %r2, 0;
	bar.sync 	0;
	@%p32 bra 	$L__BB0_45;
	ld.shared.u32 	%r129, [_ZZ13kernel_getmaxPiiiE15max_each_thread];
	mul.wide.u32 	%rd12, %r1, 4;
	add.s64 	%rd13, %rd1, %rd12;
	st.global.u32 	[%rd13], %r129;
$L__BB0_45:
	ret;

}


// ===== COMPILED SASS (sm_100) =====

	.target	sm_100

	.elftype	@"ET_EXEC"


//--------------------- .note.nv.tkinfo           --------------------------
	.section	.note.nv.tkinfo,"",@"SHT_NOTE"
	.sectionflags	@"SHF_NOTE_NV_TKINFO"
	.tkinfo
        /*0018*/ 	.word	0x00000002
        /*0030*/ 	.string	""
        /*0030*/ 	.string	"ptxas"
        /*0030*/ 	.string	"Cuda compilation tools, release 13.0, V13.0.88"
        /*0030*/ 	.string	"Build cuda_13.0.r13.0/compiler.36424714_0"
        /*0030*/ 	.string	"-arch sm_100 -m 64 "



//--------------------- .note.nv.cuinfo           --------------------------
	.section	.note.nv.cuinfo,"",@"SHT_NOTE"
	.sectionflags	@"SHF_NOTE_NV_CUINFO"
        /*0018*/ 	.short	0x0002
        /*001a*/ 	.short	0x0064
        /*001c*/ 	.short	0x0082
	.zero		2


//--------------------- .nv.info                  --------------------------
	.section	.nv.info,"",@"SHT_CUDA_INFO"
	.align	4


	//----- nvinfo : EIATTR_REGCOUNT
	.align		4
        /*0000*/ 	.byte	0x04, 0x2f
        /*0002*/ 	.short	(.L_1 - .L_0)
	.align		4
.L_0:
        /*0004*/ 	.word	index@(_Z13kernel_getmaxPiii)
        /*0008*/ 	.word	0x0000001e


	//----- nvinfo : EIATTR_FRAME_SIZE
	.align		4
.L_1:
        /*000c*/ 	.byte	0x04, 0x11
        /*000e*/ 	.short	(.L_3 - .L_2)
	.align		4
.L_2:
        /*0010*/ 	.word	index@(_Z13kernel_getmaxPiii)
        /*0014*/ 	.word	0x00000000


	//----- nvinfo : EIATTR_MIN_STACK_SIZE
	.align		4
.L_3:
        /*0018*/ 	.byte	0x04, 0x12
        /*001a*/ 	.short	(.L_5 - .L_4)
	.align		4
.L_4:
        /*001c*/ 	.word	index@(_Z13kernel_getmaxPiii)
        /*0020*/ 	.word	0x00000000
.L_5:


//--------------------- .nv.compat                --------------------------
	.section	.nv.compat,"",@"SHT_CUDA_COMPAT_INFO"
	.align	4
        /*0000*/ 	.byte	0x02, 0x09, 0x00, 0x00, 0x02, 0x02, 0x01, 0x00, 0x02, 0x05, 0x05, 0x00, 0x03, 0x07, 0x01, 0x01
        /*0010*/ 	.byte	0x02, 0x03, 0x00, 0x00, 0x02, 0x06, 0x01, 0x00, 0x04, 0x0b, 0x08, 0x00, 0x09, 0x00, 0x00, 0x00
        /*0020*/ 	.byte	0x00, 0x00, 0x00, 0x00


//--------------------- .nv.info._Z13kernel_getmaxPiii --------------------------
	.section	.nv.info._Z13kernel_getmaxPiii,"",@"SHT_CUDA_INFO"
	.sectionflags	@""
	.align	4


	//----- nvinfo : EIATTR_CUDA_API_VERSION
	.align		4
        /*0000*/ 	.byte	0x04, 0x37
        /*0002*/ 	.short	(.L_7 - .L_6)
.L_6:
        /*0004*/ 	.word	0x00000082


	//----- nvinfo : EIATTR_KPARAM_INFO
	.align		4
.L_7:
        /*0008*/ 	.byte	0x04, 0x17
        /*000a*/ 	.short	(.L_9 - .L_8)
.L_8:
        /*000c*/ 	.word	0x00000000
        /*0010*/ 	.short	0x0002
        /*0012*/ 	.short	0x000c
        /*0014*/ 	.byte	0x00, 0xf0, 0x11, 0x00


	//----- nvinfo : EIATTR_KPARAM_INFO
	.align		4
.L_9:
        /*0018*/ 	.byte	0x04, 0x17
        /*001a*/ 	.short	(.L_11 - .L_10)
.L_10:
        /*001c*/ 	.word	0x00000000
        /*0020*/ 	.short	0x0001
        /*0022*/ 	.short	0x0008
        /*0024*/ 	.byte	0x00, 0xf0, 0x11, 0x00


	//----- nvinfo : EIATTR_KPARAM_INFO
	.align		4
.L_11:
        /*0028*/ 	.byte	0x04, 0x17
        /*002a*/ 	.short	(.L_13 - .L_12)
.L_12:
        /*002c*/ 	.word	0x00000000
        /*0030*/ 	.short	0x0000
        /*0032*/ 	.short	0x0000
        /*0034*/ 	.byte	0x00, 0xf5, 0x21, 0x00


	//----- nvinfo : EIATTR_SPARSE_MMA_MASK
	.align		4
.L_13:
        /*0038*/ 	.byte	0x03, 0x50
        /*003a*/ 	.short	0x0000


	//----- nvinfo : EIATTR_MAXREG_COUNT
	.align		4
        /*003c*/ 	.byte	0x03, 0x1b
        /*003e*/ 	.short	0x00ff


	//----- nvinfo : EIATTR_NUM_BARRIERS
	.align		4
        /*0040*/ 	.byte	0x02, 0x4c
        /*0042*/ 	.byte	0x01
	.zero		1


	//----- nvinfo : EIATTR_MERCURY_ISA_VERSION
	.align		4
        /*0044*/ 	.byte	0x03, 0x5f
        /*0046*/ 	.short	0x0101


	//----- nvinfo : EIATTR_VRC_CTA_INIT_COUNT
	.align		4
        /*0048*/ 	.byte	0x02, 0x4a
	.zero		1
	.zero		1


	//----- nvinfo : EIATTR_EXIT_INSTR_OFFSETS
	.align		4
        /*004c*/ 	.byte	0x04, 0x1c
        /*004e*/ 	.short	(.L_15 - .L_14)


	//   ....[0]....
.L_14:
        /*0050*/ 	.word	0x00000cb0


	//   ....[1]....
        /*0054*/ 	.word	0x00000d00


	//----- nvinfo : EIATTR_CRS_STACK_SIZE
	.align		4
.L_15:
        /*0058*/ 	.byte	0x04, 0x1e
        /*005a*/ 	.short	(.L_17 - .L_16)
.L_16:
        /*005c*/ 	.word	0x00000000


	//----- nvinfo : EIATTR_CBANK_PARAM_SIZE
	.align		4
.L_17:
        /*0060*/ 	.byte	0x03, 0x19
        /*0062*/ 	.short	0x0010


	//----- nvinfo : EIATTR_PARAM_CBANK
	.align		4
        /*0064*/ 	.byte	0x04, 0x0a
        /*0066*/ 	.short	(.L_19 - .L_18)
	.align		4
.L_18:
        /*0068*/ 	.word	index@(.nv.constant0._Z13kernel_getmaxPiii)
        /*006c*/ 	.short	0x0380
        /*006e*/ 	.short	0x0010


	//----- nvinfo : EIATTR_SW_WAR
	.align		4
.L_19:
        /*0070*/ 	.byte	0x04, 0x36
        /*0072*/ 	.short	(.L_21 - .L_20)
.L_20:
        /*0074*/ 	.word	0x00000008
.L_21:


//--------------------- .nv.callgraph             --------------------------
	.section	.nv.callgraph,"",@"SHT_CUDA_CALLGRAPH"
	.align	4
	.sectionentsize	8
	.align		4
        /*0000*/ 	.word	0x00000000
	.align		4
        /*0004*/ 	.word	0xffffffff
	.align		4
        /*0008*/ 	.word	0x00000000
	.align		4
        /*000c*/ 	.word	0xfffffffe
	.align		4
        /*0010*/ 	.word	0x00000000
	.align		4
        /*0014*/ 	.word	0xfffffffd
	.align		4
        /*0018*/ 	.word	0x00000000
	.align		4
        /*001c*/ 	.word	0xfffffffc


//--------------------- .text._Z13kernel_getmaxPiii --------------------------
	.section	.text._Z13kernel_getmaxPiii,"ax",@progbits
	.align	128
        .global         _Z13kernel_getmaxPiii
        .type           _Z13kernel_getmaxPiii,@function
        .size           _Z13kernel_getmaxPiii,(.L_x_31 - _Z13kernel_getmaxPiii)
        .other          _Z13kernel_getmaxPiii,@"STO_CUDA_ENTRY STV_DEFAULT"
_Z13kernel_getmaxPiii:
.text._Z13kernel_getmaxPiii:
[----:B------:R-:W-:Y:S01]  /*0000*/  LDC R1, c[0x0][0x37c] ;  /* 0x0000df00ff017b82 */ /* 0x000fe20000000800 */
[----:B------:R-:W0:Y:S07]  /*0010*/  S2R R0, SR_CTAID.X ;  /* 0x0000000000007919 */ /* 0x000e2e0000002500 */
[----:B------:R-:W1:Y:S01]  /*0020*/  LDC.64 R4, c[0x0][0x388] ;  /* 0x0000e200ff047b82 */ /* 0x000e620000000a00 */
[----:B------:R-:W0:Y:S01]  /*0030*/  LDCU UR4, c[0x0][0x360] ;  /* 0x00006c00ff0477ac */ /* 0x000e220008000800 */
[----:B------:R-:W-:Y:S01]  /*0040*/  BSSY.RECONVERGENT B0, `(.L_x_0) ;  /* 0x0000067000007945 */ /* 0x000fe20003800200 */
[----:B------:R-:W0:Y:S01]  /*0050*/  S2R R7, SR_TID.X ;  /* 0x0000000000077919 */ /* 0x000e220000002100 */
[----:B------:R-:W-:Y:S01]  /*0060*/  IMAD.MOV.U32 R6, RZ, RZ, RZ ;  /* 0x000000ffff067224 */ /* 0x000fe200078e00ff */
[----:B------:R-:W2:Y:S01]  /*0070*/  LDCU.64 UR6, c[0x0][0x358] ;  /* 0x00006b00ff0677ac */ /* 0x000ea20008000a00 */
[----:B-1----:R-:W-:Y:S01]  /*0080*/  ISETP.GE.AND P0, PT, R5, 0x1, PT ;  /* 0x000000010500780c */ /* 0x002fe20003f06270 */
[----:B0-----:R-:W-:-:S04]  /*0090*/  IMAD R2, R0, UR4, R7 ;  /* 0x0000000400027c24 */ /* 0x001fc8000f8e0207 */
[----:B------:R-:W-:-:S05]  /*00a0*/  IMAD R9, R2, R5, RZ ;  /* 0x0000000502097224 */ /* 0x000fca00078e02ff */
[----:B------:R-:W-:-:S13]  /*00b0*/  ISETP.GE.OR P0, PT, R9, R4, !P0 ;  /* 0x000000040900720c */ /* 0x000fda0004706670 */
[----:B--2---:R-:W-:Y:S05]  /*00c0*/  @P0 BRA `(.L_x_1) ;  /* 0x0000000400780947 */ /* 0x004fea0003800000 */
[C---:B------:R-:W-:Y:S01]  /*00d0*/  VIADDMNMX R2, R9.reuse, R5, R4, PT ;  /* 0x0000000509027246 */ /* 0x040fe20003800104 */
[----:B------:R-:W-:Y:S01]  /*00e0*/  BSSY.RECONVERGENT B1, `(.L_x_2) ;  /* 0x000002c000017945 */ /* 0x000fe20003800200 */
[----:B------:R-:W-:Y:S02]  /*00f0*/  IMAD.MOV.U32 R6, RZ, RZ, RZ ;  /* 0x000000ffff067224 */ /* 0x000fe400078e00ff */
[----:B------:R-:W-:-:S05]  /*0100*/  VIADDMNMX R2, R9, 0x1, R2, !PT ;  /* 0x0000000109027846 */ /* 0x000fca0007800102 */
[----:B------:R-:W-:Y:S02]  /*0110*/  IMAD.IADD R8, R2, 0x1, -R9 ;  /* 0x0000000102087824 */ /* 0x000fe400078e0a09 */
[----:B------:R-:W-:-:S03]  /*0120*/  IMAD.IADD R2, R9, 0x1, -R2 ;  /* 0x0000000109027824 */ /* 0x000fc600078e0a02 */
[----:B------:R-:W-:Y:S02]  /*0130*/  LOP3.LUT R25, R8, 0xf, RZ, 0xc0, !PT ;  /* 0x0000000f08197812 */ /* 0x000fe400078ec0ff */
[----:B------:R-:W-:Y:S02]  /*0140*/  ISETP.GT.U32.AND P0, PT, R2, -0x10, PT ;  /* 0xfffffff00200780c */ /* 0x000fe40003f04070 */
[----:B------:R-:W-:-:S11]  /*0150*/  ISETP.NE.AND P1, PT, R25, RZ, PT ;  /* 0x000000ff1900720c */ /* 0x000fd60003f25270 */
[----:B------:R-:W-:Y:S05]  /*0160*/  @P0 BRA `(.L_x_3) ;  /* 0x00000000008c0947 */ /* 0x000fea0003800000 */
[----:B------:R-:W0:Y:S01]  /*0170*/  LDC.64 R2, c[0x0][0x380] ;  /* 0x0000e000ff027b82 */ /* 0x000e220000000a00 */
[----:B------:R-:W-:Y:S01]  /*0180*/  LOP3.LUT R14, R8, 0xfffffff0, RZ, 0xc0, !PT ;  /* 0xfffffff0080e7812 */ /* 0x000fe200078ec0ff */
[----:B------:R-:W-:-:S04]  /*0190*/  IMAD.MOV.U32 R6, RZ, RZ, RZ ;  /* 0x000000ffff067224 */ /* 0x000fc800078e00ff */
[----:B------:R-:W-:Y:S01]  /*01a0*/  IMAD.MOV R14, RZ, RZ, -R14 ;  /* 0x000000ffff0e7224 */ /* 0x000fe200078e0a0e */
[----:B0-----:R-:W-:-:S05]  /*01b0*/  IADD3 R2, P0, PT, R2, 0x20, RZ ;  /* 0x0000002002027810 */ /* 0x001fca0007f1e0ff */
[----:B------:R-:W-:-:S08]  /*01c0*/  IMAD.X R3, RZ, RZ, R3, P0 ;  /* 0x000000ffff037224 */ /* 0x000fd000000e0603 */
.L_x_4:
[----:B------:R-:W-:-:S05]  /*01d0*/  IMAD.WIDE R4, R9, 0x4, R2 ;  /* 0x0000000409047825 */ /* 0x000fca00078e0202 */
[----:B------:R-:W2:Y:S04]  /*01e0*/  LDG.E R21, desc[UR6][R4.64+-0x20] ;  /* 0xffffe00604157981 */ /* 0x000ea8000c1e1900 */
[----:B------:R-:W2:Y:S04]  /*01f0*/  LDG.E R22, desc[UR6][R4.64+-0x1c] ;  /* 0xffffe40604167981 */ /* 0x000ea8000c1e1900 */
[----:B------:R-:W3:Y:S04]  /*0200*/  LDG.E R24, desc[UR6][R4.64+-0x18] ;  /* 0xffffe80604187981 */ /* 0x000ee8000c1e1900 */
[----:B------:R-:W3:Y:S04]  /*0210*/  LDG.E R23, desc[UR6][R4.64+-0x14] ;  /* 0xffffec0604177981 */ /* 0x000ee8000c1e1900 */
[----:B------:R-:W4:Y:S04]  /*0220*/  LDG.E R26, desc[UR6][R4.64+-0x10] ;  /* 0xfffff006041a7981 */ /* 0x000f28000c1e1900 */
[----:B------:R-:W4:Y:S04]  /*0230*/  LDG.E R27, desc[UR6][R4.64+-0xc] ;  /* 0xfffff406041b7981 */ /* 0x000f28000c1e1900 */
[----:B------:R-:W5:Y:S04]  /*0240*/  LDG.E R18, desc[UR6][R4.64+-0x8] ;  /* 0xfffff80604127981 */ /* 0x000f68000c1e1900 */
        /* <DEDUP_REMOVED lines=8> */
[----:B------:R-:W5:Y:S01]  /*02d0*/  LDG.E R20, desc[UR6][R4.64+0x1c] ;  /* 0x00001c0604147981 */ /* 0x000f62000c1e1900 */
[----:B------:R-:W-:-:S02]  /*02e0*/  VIADD R14, R14, 0x10 ;  /* 0x000000100e0e7836 */ /* 0x000fc40000000000 */
[----:B------:R-:W-:-:S03]  /*02f0*/  VIADD R9, R9, 0x10 ;  /* 0x0000001009097836 */ /* 0x000fc60000000000 */
[----:B------:R-:W-:Y:S02]  /*0300*/  ISETP.NE.AND P0, PT, R14, RZ, PT ;  /* 0x000000ff0e00720c */ /* 0x000fe40003f05270 */
[----:B--2---:R-:W-:-:S04]  /*0310*/  VIMNMX3 R21, R6, R21, R22, !PT ;  /* 0x000000150615720f */ /* 0x004fc80007800116 */
[----:B---3--:R-:W-:-:S04]  /*0320*/  VIMNMX3 R21, R21, R24, R23, !PT ;  /* 0x000000181515720f */ /* 0x008fc80007800117 */
[----:B----4-:R-:W-:-:S04]  /*0330*/  VIMNMX3 R21, R21, R26, R27, !PT ;  /* 0x0000001a1515720f */ /* 0x010fc8000780011b */
[----:B-----5:R-:W-:-:S04]  /*0340*/  VIMNMX3 R18, R21, R18, R19, !PT ;  /* 0x000000121512720f */ /* 0x020fc80007800113 */
[----:B------:R-:W-:-:S04]  /*0350*/  VIMNMX3 R16, R18, R17, R16, !PT ;  /* 0x000000111210720f */ /* 0x000fc80007800110 */
[----:B------:R-:W-:-:S04]  /*0360*/  VIMNMX3 R10, R16, R15, R10, !PT ;  /* 0x0000000f100a720f */ /* 0x000fc8000780010a */
[----:B------:R-:W-:-:S04]  /*0370*/  VIMNMX3 R10, R10, R13, R12, !PT ;  /* 0x0000000d0a0a720f */ /* 0x000fc8000780010c */
[----:B------:R-:W-:Y:S01]  /*0380*/  VIMNMX3 R6, R10, R11, R20, !PT ;  /* 0x0000000b0a06720f */ /* 0x000fe20007800114 */
[----:B------:R-:W-:Y:S06]  /*0390*/  @P0 BRA `(.L_x_4) ;  /* 0xfffffffc008c0947 */ /* 0x000fec000383ffff */
.L_x_3:
[----:B------:R-:W-:Y:S05]  /*03a0*/  BSYNC.RECONVERGENT B1 ;  /* 0x0000000000017941 */ /* 0x000fea0003800200 */
.L_x_2:
[----:B------:R-:W-:Y:S05]  /*03b0*/  @!P1 BRA `(.L_x_1) ;  /* 0x0000000000bc9947 */ /* 0x000fea0003800000 */
[----:B------:R-:W-:Y:S01]  /*03c0*/  ISETP.GE.U32.AND P0, PT, R25, 0x8, PT ;  /* 0x000000081900780c */ /* 0x000fe20003f06070 */
[----:B------:R-:W-:Y:S01]  /*03d0*/  BSSY.RECONVERGENT B1, `(.L_x_5) ;  /* 0x0000013000017945 */ /* 0x000fe20003800200 */
[----:B------:R-:W-:-:S04]  /*03e0*/  LOP3.LUT R16, R8, 0x7, RZ, 0xc0, !PT ;  /* 0x0000000708107812 */ /* 0x000fc800078ec0ff */
[----:B------:R-:W-:-:S07]  /*03f0*/  ISETP.NE.AND P1, PT, R16, RZ, PT ;  /* 0x000000ff1000720c */ /* 0x000fce0003f25270 */
[----:B------:R-:W-:Y:S06]  /*0400*/  @!P0 BRA `(.L_x_6) ;  /* 0x00000000003c8947 */ /* 0x000fec0003800000 */
[----:B------:R-:W0:Y:S02]  /*0410*/  LDC.64 R2, c[0x0][0x380] ;  /* 0x0000e000ff027b82 */ /* 0x000e240000000a00 */
[----:B0-----:R-:W-:-:S05]  /*0420*/  IMAD.WIDE R2, R9, 0x4, R2 ;  /* 0x0000000409027825 */ /* 0x001fca00078e0202 */
[----:B------:R-:W2:Y:S04]  /*0430*/  LDG.E R5, desc[UR6][R2.64] ;  /* 0x0000000602057981 */ /* 0x000ea8000c1e1900 */
[----:B------:R-:W2:Y:S04]  /*0440*/  LDG.E R4, desc[UR6][R2.64+0x4] ;  /* 0x0000040602047981 */ /* 0x000ea8000c1e1900 */
[----:B------:R-:W3:Y:S04]  /*0450*/  LDG.E R11, desc[UR6][R2.64+0x8] ;  /* 0x00000806020b7981 */ /* 0x000ee8000c1e1900 */
[----:B------:R-:W3:Y:S04]  /*0460*/  LDG.E R10, desc[UR6][R2.64+0xc] ;  /* 0x00000c06020a7981 */ /* 0x000ee8000c1e1900 */
[----:B------:R-:W4:Y:S04]  /*0470*/  LDG.E R13, desc[UR6][R2.64+0x10] ;  /* 0x00001006020d7981 */ /* 0x000f28000c1e1900 */
[----:B------:R-:W4:Y:S04]  /*0480*/  LDG.E R12, desc[UR6][R2.64+0x14] ;  /* 0x00001406020c7981 */ /* 0x000f28000c1e1900 */
[----:B------:R-:W5:Y:S04]  /*0490*/  LDG.E R15, desc[UR6][R2.64+0x18] ;  /* 0x00001806020f7981 */ /* 0x000f68000c1e1900 */
[----:B------:R-:W5:Y:S01]  /*04a0*/  LDG.E R14, desc[UR6][R2.64+0x1c] ;  /* 0x00001c06020e7981 */ /* 0x000f62000c1e1900 */
[----:B------:R-:W-:Y:S01]  /*04b0*/  VIADD R9, R9, 0x8 ;  /* 0x0000000809097836 */ /* 0x000fe20000000000 */
[----:B--2---:R-:W-:-:S04]  /*04c0*/  VIMNMX3 R4, R6, R5, R4, !PT ;  /* 0x000000050604720f */ /* 0x004fc80007800104 */
[----:B---3--:R-:W-:-:S04]  /*04d0*/  VIMNMX3 R4, R4, R11, R10, !PT ;  /* 0x0000000b0404720f */ /* 0x008fc8000780010a */
[----:B----4-:R-:W-:-:S04]  /*04e0*/  VIMNMX3 R4, R4, R13, R12, !PT ;  /* 0x0000000d0404720f */ /* 0x010fc8000780010c */
[----:B-----5:R-:W-:-:S07]  /*04f0*/  VIMNMX3 R6, R4, R15, R14, !PT ;  /* 0x0000000f0406720f */ /* 0x020fce000780010e */
.L_x_6:
[----:B------:R-:W-:Y:S05]  /*0500*/  BSYNC.RECONVERGENT B1 ;  /* 0x0000000000017941 */ /* 0x000fea0003800200 */
.L_x_5:
        /* <DEDUP_REMOVED lines=11> */
[----:B------:R-:W3:Y:S01]  /*05c0*/  LDG.E R10, desc[UR6][R2.64+0xc] ;  /* 0x00000c06020a7981 */ /* 0x000ee2000c1e1900 */
[----:B------:R-:W-:Y:S01]  /*05d0*/  VIADD R9, R9, 0x4 ;  /* 0x0000000409097836 */ /* 0x000fe20000000000 */
[----:B--2---:R-:W-:-:S04]  /*05e0*/  VIMNMX3 R4, R6, R5, R4, !PT ;  /* 0x000000050604720f */ /* 0x004fc80007800104 */
[----:B---3--:R-:W-:-:S07]  /*05f0*/  VIMNMX3 R6, R4, R11, R10, !PT ;  /* 0x0000000b0406720f */ /* 0x008fce000780010a */
.L_x_8:
[----:B------:R-:W-:Y:S05]  /*0600*/  BSYNC.RECONVERGENT B1 ;  /* 0x0000000000017941 */ /* 0x000fea0003800200 */
.L_x_7:
[----:B------:R-:W-:Y:S05]  /*0610*/  @!P1 BRA `(.L_x_1) ;  /* 0x0000000000249947 */ /* 0x000fea0003800000 */
[----:B------:R-:W0:Y:S01]  /*0620*/  LDC.64 R4, c[0x0][0x380] ;  /* 0x0000e000ff047b82 */ /* 0x000e220000000a00 */
[----:B------:R-:W-:-:S07]  /*0630*/  IMAD.MOV R8, RZ, RZ, -R8 ;  /* 0x000000ffff087224 */ /* 0x000fce00078e0a08 */
.L_x_9:
[----:B0-----:R-:W-:-:S06]  /*0640*/  IMAD.WIDE R2, R9, 0x4, R4 ;  /* 0x0000000409027825 */ /* 0x001fcc00078e0204 */
[----:B------:R-:W2:Y:S01]  /*0650*/  LDG.E R3, desc[UR6][R2.64] ;  /* 0x0000000602037981 */ /* 0x000ea2000c1e1900 */
[----:B------:R-:W-:Y:S02]  /*0660*/  VIADD R8, R8, 0x1 ;  /* 0x0000000108087836 */ /* 0x000fe40000000000 */
[----:B------:R-:W-:-:S03]  /*0670*/  VIADD R9, R9, 0x1 ;  /* 0x0000000109097836 */ /* 0x000fc60000000000 */
[----:B------:R-:W-:Y:S02]  /*0680*/  ISETP.NE.AND P0, PT, R8, RZ, PT ;  /* 0x000000ff0800720c */ /* 0x000fe40003f05270 */
[----:B--2---:R-:W-:-:S11]  /*0690*/  VIMNMX R6, PT, PT, R3, R6, !PT ;  /* 0x0000000603067248 */ /* 0x004fd60007fe0100 */
[----:B------:R-:W-:Y:S05]  /*06a0*/  @P0 BRA `(.L_x_9) ;  /* 0xfffffffc00e40947 */ /* 0x000fea000383ffff */
.L_x_1:
[----:B------:R-:W-:Y:S05]  /*06b0*/  BSYNC.RECONVERGENT B0 ;  /* 0x0000000000007941 */ /* 0x000fea0003800200 */
.L_x_0:
[----:B------:R-:W0:Y:S01]  /*06c0*/  S2UR UR5, SR_CgaCtaId ;  /* 0x00000000000579c3 */ /* 0x000e220000008800 */
[----:B------:R-:W-:Y:S01]  /*06d0*/  UMOV UR4, 0x400 ;  /* 0x0000040000047882 */ /* 0x000fe20000000000 */
[C---:B------:R-:W-:Y:S01]  /*06e0*/  ISETP.GT.U32.AND P5, PT, R7.reuse, 0x1ff, PT ;  /* 0x000001ff0700780c */ /* 0x040fe20003fa4070 */
[----:B------:R-:W-:Y:S01]  /*06f0*/  BSSY.RECONVERGENT B0, `(.L_x_10) ;  /* 0x0000010000007945 */ /* 0x000fe20003800200 */
[C---:B------:R-:W-:Y:S02]  /*0700*/  ISETP.GT.U32.AND P6, PT, R7.reuse, 0xff, PT ;  /* 0x000000ff0700780c */ /* 0x040fe40003fc4070 */
[C---:B------:R-:W-:Y:S02]  /*0710*/  ISETP.GT.U32.AND P0, PT, R7.reuse, 0x7f, PT ;  /* 0x0000007f0700780c */ /* 0x040fe40003f04070 */
[C---:B------:R-:W-:Y:S02]  /*0720*/  ISETP.GT.U32.AND P1, PT, R7.reuse, 0x3f, PT ;  /* 0x0000003f0700780c */ /* 0x040fe40003f24070 */
[----:B------:R-:W-:-:S02]  /*0730*/  ISETP.GT.U32.AND P2, PT, R7, 0x1f, PT ;  /* 0x0000001f0700780c */ /* 0x000fc40003f44070 */
[C---:B------:R-:W-:Y:S02]  /*0740*/  ISETP.GT.U32.AND P3, PT, R7.reuse, 0xf, PT ;  /* 0x0000000f0700780c */ /* 0x040fe40003f64070 */
[----:B------:R-:W-:Y:S01]  /*0750*/  ISETP.GT.U32.AND P4, PT, R7, 0x7, PT ;  /* 0x000000070700780c */ /* 0x000fe20003f84070 */
[----:B0-----:R-:W-:-:S06]  /*0760*/  ULEA UR4, UR5, UR4, 0x18 ;  /* 0x0000000405047291 */ /* 0x001fcc000f8ec0ff */
[----:B------:R-:W-:-:S05]  /*0770*/  LEA R3, R7, UR4, 0x2 ;  /* 0x0000000407037c11 */ /* 0x000fca000f8e10ff */
[----:B------:R0:W-:Y:S01]  /*0780*/  STS [R3], R6 ;  /* 0x0000000603007388 */ /* 0x0001e20000000800 */
[----:B------:R-:W-:Y:S06]  /*0790*/  BAR.SYNC.DEFER_BLOCKING 0x0 ;  /* 0x0000000000007b1d */ /* 0x000fec0000010000 */
[----:B------:R-:W-:Y:S05]  /*07a0*/  @P5 BRA `(.L_x_11) ;  /* 0x0000000000105947 */ /* 0x000fea0003800000 */
[----:B------:R-:W-:Y:S04]  /*07b0*/  LDS R2, [R3] ;  /* 0x0000000003027984 */ /* 0x000fe80000000800 */
[----:B------:R-:W1:Y:S02]  /*07c0*/  LDS R4, [R3+0x800] ;  /* 0x0008000003047984 */ /* 0x000e640000000800 */
[----:B-1----:R-:W-:-:S13]  /*07d0*/  ISETP.GE.AND P5, PT, R2, R4, PT ;  /* 0x000000040200720c */ /* 0x002fda0003fa6270 */
[----:B------:R1:W-:Y:S02]  /*07e0*/  @!P5 STS [R3], R4 ;  /* 0x000000040300d388 */ /* 0x0003e40000000800 */
.L_x_11:
[----:B------:R-:W-:Y:S05]  /*07f0*/  BSYNC.RECONVERGENT B0 ;  /* 0x0000000000007941 */ /* 0x000fea0003800200 */
.L_x_10:
[----:B------:R-:W-:Y:S01]  /*0800*/  BAR.SYNC.DEFER_BLOCKING 0x0 ;  /* 0x0000000000007b1d */ /* 0x000fe20000010000 */
[----:B------:R-:W-:-:S05]  /*0810*/  ISETP.GT.U32.AND P5, PT, R7, 0x3, PT ;  /* 0x000000030700780c */ /* 0x000fca0003fa4070 */
[----:B------:R-:W-:Y:S04]  /*0820*/  BSSY.RECONVERGENT B0, `(.L_x_12) ;  /* 0x0000006000007945 */ /* 0x000fe80003800200 */
[----:B------:R-:W-:Y:S05]  /*0830*/  @P6 BRA `(.L_x_13) ;  /* 0x0000000000106947 */ /* 0x000fea0003800000 */
[----:B------:R-:W-:Y:S04]  /*0840*/  LDS R2, [R3] ;  /* 0x0000000003027984 */ /* 0x000fe80000000800 */
[----:B-1----:R-:W1:Y:S02]  /*0850*/  LDS R4, [R3+0x400] ;  /* 0x0004000003047984 */ /* 0x002e640000000800 */
[----:B-1----:R-:W-:-:S13]  /*0860*/  ISETP.GE.AND P6, PT, R2, R4, PT ;  /* 0x000000040200720c */ /* 0x002fda0003fc6270 */
[----:B------:R2:W-:Y:S02]  /*0870*/  @!P6 STS [R3], R4 ;  /* 0x000000040300e388 */ /* 0x0005e40000000800 */
.L_x_13:
[----:B------:R-:W-:Y:S05]  /*0880*/  BSYNC.RECONVERGENT B0 ;  /* 0x0000000000007941 */ /* 0x000fea0003800200 */
.L_x_12:
[----:B------:R-:W-:Y:S01]  /*0890*/  BAR.SYNC.DEFER_BLOCKING 0x0 ;  /* 0x0000000000007b1d */ /* 0x000fe20000010000 */
[----:B------:R-:W-:-:S05]  /*08a0*/  ISETP.GT.U32.AND P6, PT, R7, 0x1, PT ;  /* 0x000000010700780c */ /* 0x000fca0003fc4070 */
[----:B------:R-:W-:Y:S04]  /*08b0*/  BSSY.RECONVERGENT B0, `(.L_x_14) ;  /* 0x0000006000007945 */ /* 0x000fe80003800200 */
[----:B------:R-:W-:Y:S05]  /*08c0*/  @P0 BRA `(.L_x_15) ;  /* 0x0000000000100947 */ /* 0x000fea0003800000 */
[----:B------:R-:W-:Y:S04]  /*08d0*/  LDS R2, [R3] ;  /* 0x0000000003027984 */ /* 0x000fe80000000800 */
[----:B-12---:R-:W1:Y:S02]  /*08e0*/  LDS R4, [R3+0x200] ;  /* 0x0002000003047984 */ /* 0x006e640000000800 */
[----:B-1----:R-:W-:-:S13]  /*08f0*/  ISETP.GE.AND P0, PT, R2, R4, PT ;  /* 0x000000040200720c */ /* 0x002fda0003f06270 */
[----:B------:R3:W-:Y:S02]  /*0900*/  @!P0 STS [R3], R4 ;  /* 0x0000000403008388 */ /* 0x0007e40000000800 */
.L_x_15:
[----:B------:R-:W-:Y:S05]  /*0910*/  BSYNC.RECONVERGENT B0 ;  /* 0x0000000000007941 */ /* 0x000fea0003800200 */
.L_x_14:
[----:B------:R-:W-:Y:S01]  /*0920*/  BAR.SYNC.DEFER_BLOCKING 0x0 ;  /* 0x0000000000007b1d */ /* 0x000fe20000010000 */
[----:B------:R-:W-:-:S05]  /*0930*/  ISETP.NE.AND P0, PT, R7, RZ, PT ;  /* 0x000000ff0700720c */ /* 0x000fca0003f05270 */
[----:B------:R-:W-:Y:S04]  /*0940*/  BSSY.RECONVERGENT B0, `(.L_x_16) ;  /* 0x0000006000007945 */ /* 0x000fe80003800200 */
[----:B------:R-:W-:Y:S05]  /*0950*/  @P1 BRA `(.L_x_17) ;  /* 0x0000000000101947 */ /* 0x000fea0003800000 */
[----:B------:R-:W-:Y:S04]  /*0960*/  LDS R2, [R3] ;  /* 0x0000000003027984 */ /* 0x000fe80000000800 */
[----:B-123--:R-:W1:Y:S02]  /*0970*/  LDS R4, [R3+0x100] ;  /* 0x0001000003047984 */ /* 0x00ee640000000800 */
[----:B-1----:R-:W-:-:S13]  /*0980*/  ISETP.GE.AND P1, PT, R2, R4, PT ;  /* 0x000000040200720c */ /* 0x002fda0003f26270 */
[----:B------:R4:W-:Y:S02]  /*0990*/  @!P1 STS [R3], R4 ;  /* 0x0000000403009388 */ /* 0x0009e40000000800 */
.L_x_17:
[----:B------:R-:W-:Y:S05]  /*09a0*/  BSYNC.RECONVERGENT B0 ;  /* 0x0000000000007941 */ /* 0x000fea0003800200 */
.L_x_16:
[----:B------:R-:W-:Y:S06]  /*09b0*/  BAR.SYNC.DEFER_BLOCKING 0x0 ;  /* 0x0000000000007b1d */ /* 0x000fec0000010000 */
[----:B------:R-:W-:Y:S04]  /*09c0*/  BSSY.RECONVERGENT B0, `(.L_x_18) ;  /* 0x0000006000007945 */ /* 0x000fe80003800200 */
[----:B------:R-:W-:Y:S05]  /*09d0*/  @P2 BRA `(.L_x_19) ;  /* 0x0000000000102947 */ /* 0x000fea0003800000 */
[----:B------:R-:W-:Y:S04]  /*09e0*/  LDS R2, [R3] ;  /* 0x0000000003027984 */ /* 0x000fe80000000800 */
[----:B-1234-:R-:W1:Y:S02]  /*09f0*/  LDS R4, [R3+0x80] ;  /* 0x0000800003047984 */ /* 0x01ee640000000800 */
[----:B-1----:R-:W-:-:S13]  /*0a00*/  ISETP.GE.AND P1, PT, R2, R4, PT ;  /* 0x000000040200720c */ /* 0x002fda0003f26270 */
[----:B------:R1:W-:Y:S02]  /*0a10*/  @!P1 STS [R3], R4 ;  /* 0x0000000403009388 */ /* 0x0003e40000000800 */
.L_x_19:
[----:B------:R-:W-:Y:S05]  /*0a20*/  BSYNC.RECONVERGENT B0 ;  /* 0x0000000000007941 */ /* 0x000fea0003800200 */
.L_x_18:
[----:B------:R-:W-:Y:S06]  /*0a30*/  BAR.SYNC.DEFER_BLOCKING 0x0 ;  /* 0x0000000000007b1d */ /* 0x000fec0000010000 */
[----:B------:R-:W-:Y:S04]  /*0a40*/  BSSY.RECONVERGENT B0, `(.L_x_20) ;  /* 0x0000006000007945 */ /* 0x000fe80003800200 */
[----:B------:R-:W-:Y:S05]  /*0a50*/  @P3 BRA `(.L_x_21) ;  /* 0x0000000000103947 */ /* 0x000fea0003800000 */
[----:B------:R-:W-:Y:S04]  /*0a60*/  LDS R2, [R3] ;  /* 0x0000000003027984 */ /* 0x000fe80000000800 */
[----:B-1234-:R-:W1:Y:S02]  /*0a70*/  LDS R4, [R3+0x40] ;  /* 0x0000400003047984 */ /* 0x01ee640000000800 */
[----:B-1----:R-:W-:-:S13]  /*0a80*/  ISETP.GE.AND P1, PT, R2, R4, PT ;  /* 0x000000040200720c */ /* 0x002fda0003f26270 */
[----:B------:R1:W-:Y:S02]  /*0a90*/  @!P1 STS [R3], R4 ;  /* 0x0000000403009388 */ /* 0x0003e40000000800 */
.L_x_21:
[----:B------:R-:W-:Y:S05]  /*0aa0*/  BSYNC.RECONVERGENT B0 ;  /* 0x0000000000007941 */ /* 0x000fea0003800200 */
.L_x_20:
[----:B------:R-:W-:Y:S06]  /*0ab0*/  BAR.SYNC.DEFER_BLOCKING 0x0 ;  /* 0x0000000000007b1d */ /* 0x000fec0000010000 */
[----:B------:R-:W-:Y:S04]  /*0ac0*/  BSSY.RECONVERGENT B0, `(.L_x_22) ;  /* 0x0000006000007945 */ /* 0x000fe80003800200 */
[----:B------:R-:W-:Y:S05]  /*0ad0*/  @P4 BRA `(.L_x_23) ;  /* 0x0000000000104947 */ /* 0x000fea0003800000 */
[----:B------:R-:W-:Y:S04]  /*0ae0*/  LDS R2, [R3] ;  /* 0x0000000003027984 */ /* 0x000fe80000000800 */
[----:B-1234-:R-:W1:Y:S02]  /*0af0*/  LDS R4, [R3+0x20] ;  /* 0x0000200003047984 */ /* 0x01ee640000000800 */
[----:B-1----:R-:W-:-:S13]  /*0b00*/  ISETP.GE.AND P1, PT, R2, R4, PT ;  /* 0x000000040200720c */ /* 0x002fda0003f26270 */
[----:B------:R1:W-:Y:S02]  /*0b10*/  @!P1 STS [R3], R4 ;  /* 0x0000000403009388 */ /* 0x0003e40000000800 */
.L_x_23:
[----:B------:R-:W-:Y:S05]  /*0b20*/  BSYNC.RECONVERGENT B0 ;  /* 0x0000000000007941 */ /* 0x000fea0003800200 */
.L_x_22:
[----:B------:R-:W-:Y:S06]  /*0b30*/  BAR.SYNC.DEFER_BLOCKING 0x0 ;  /* 0x0000000000007b1d */ /* 0x000fec0000010000 */
[----:B------:R-:W-:Y:S04]  /*0b40*/  BSSY.RECONVERGENT B0, `(.L_x_24) ;  /* 0x0000006000007945 */ /* 0x000fe80003800200 */
[----:B------:R-:W-:Y:S05]  /*0b50*/  @P5 BRA `(.L_x_25) ;  /* 0x0000000000105947 */ /* 0x000fea0003800000 */
[----:B------:R-:W-:Y:S04]  /*0b60*/  LDS R2, [R3] ;  /* 0x0000000003027984 */ /* 0x000fe80000000800 */
[----:B-1234-:R-:W1:Y:S02]  /*0b70*/  LDS R4, [R3+0x10] ;  /* 0x0000100003047984 */ /* 0x01ee640000000800 */
[----:B-1----:R-:W-:-:S13]  /*0b80*/  ISETP.GE.AND P1, PT, R2, R4, PT ;  /* 0x000000040200720c */ /* 0x002fda0003f26270 */
[----:B------:R1:W-:Y:S02]  /*0b90*/  @!P1 STS [R3], R4 ;  /* 0x0000000403009388 */ /* 0x0003e40000000800 */
.L_x_25:
[----:B------:R-:W-:Y:S05]  /*0ba0*/  BSYNC.RECONVERGENT B0 ;  /* 0x0000000000007941 */ /* 0x000fea0003800200 */
.L_x_24:
[----:B------:R-:W-:Y:S06]  /*0bb0*/  BAR.SYNC.DEFER_BLOCKING 0x0 ;  /* 0x0000000000007b1d */ /* 0x000fec0000010000 */
[----:B------:R-:W-:Y:S04]  /*0bc0*/  BSSY.RECONVERGENT B0, `(.L_x_26) ;  /* 0x0000006000007945 */ /* 0x000fe80003800200 */
[----:B------:R-:W-:Y:S05]  /*0bd0*/  @P6 BRA `(.L_x_27) ;  /* 0x0000000000106947 */ /* 0x000fea0003800000 */
[----:B------:R-:W-:Y:S04]  /*0be0*/  LDS R2, [R3] ;  /* 0x0000000003027984 */ /* 0x000fe80000000800 */
[----:B-1234-:R-:W1:Y:S02]  /*0bf0*/  LDS R4, [R3+0x8] ;  /* 0x0000080003047984 */ /* 0x01ee640000000800 */
[----:B-1----:R-:W-:-:S13]  /*0c00*/  ISETP.GE.AND P1, PT, R2, R4, PT ;  /* 0x000000040200720c */ /* 0x002fda0003f26270 */
[----:B------:R1:W-:Y:S02]  /*0c10*/  @!P1 STS [R3], R4 ;  /* 0x0000000403009388 */ /* 0x0003e40000000800 */
.L_x_27:
[----:B------:R-:W-:Y:S05]  /*0c20*/  BSYNC.RECONVERGENT B0 ;  /* 0x0000000000007941 */ /* 0x000fea0003800200 */
.L_x_26:
[----:B------:R-:W-:Y:S06]  /*0c30*/  BAR.SYNC.DEFER_BLOCKING 0x0 ;  /* 0x0000000000007b1d */ /* 0x000fec0000010000 */
[----:B------:R-:W-:Y:S04]  /*0c40*/  BSSY.RECONVERGENT B0, `(.L_x_28) ;  /* 0x0000005000007945 */ /* 0x000fe80003800200 */
[----:B------:R-:W-:Y:S05]  /*0c50*/  @P0 BRA `(.L_x_29) ;  /* 0x00000000000c0947 */ /* 0x000fea0003800000 */
[----:B01234-:R-:W0:Y:S02]  /*0c60*/  LDS.64 R2, [UR4] ;  /* 0x00000004ff027984 */ /* 0x01fe240008000a00 */
[----:B0-----:R-:W-:-:S13]  /*0c70*/  ISETP.GE.AND P1, PT, R2, R3, PT ;  /* 0x000000030200720c */ /* 0x001fda0003f26270 */
[----:B------:R0:W-:Y:S02]  /*0c80*/  @!P1 STS [UR4], R3 ;  /* 0x00000003ff009988 */ /* 0x0001e40008000804 */
.L_x_29:
[----:B------:R-:W-:Y:S05]  /*0c90*/  BSYNC.RECONVERGENT B0 ;  /* 0x0000000000007941 */ /* 0x000fea0003800200 */
.L_x_28:
[----:B------:R-:W-:Y:S06]  /*0ca0*/  BAR.SYNC.DEFER_BLOCKING 0x0 ;  /* 0x0000000000007b1d */ /* 0x000fec0000010000 */
[----:B------:R-:W-:Y:S05]  /*0cb0*/  @P0 EXIT ;  /* 0x000000000000094d */ /* 0x000fea0003800000 */
[----:B------:R-:W5:Y:S01]  /*0cc0*/  LDS R5, [UR4] ;  /* 0x00000004ff057984 */ /* 0x000f620008000800 */
[----:B01234-:R-:W0:Y:S02]  /*0cd0*/  LDC.64 R2, c[0x0][0x380] ;  /* 0x0000e000ff027b82 */ /* 0x01fe240000000a00 */
[----:B0-----:R-:W-:-:S05]  /*0ce0*/  IMAD.WIDE.U32 R2, R0, 0x4, R2 ;  /* 0x0000000400027825 */ /* 0x001fca00078e0002 */
[----:B-----5:R-:W-:Y:S01]  /*0cf0*/  STG.E desc[UR6][R2.64], R5 ;  /* 0x0000000502007986 */ /* 0x020fe2000c101906 */
[----:B------:R-:W-:Y:S05]  /*0d00*/  EXIT ;  /* 0x000000000000794d */ /* 0x000fea0003800000 */
.L_x_30:
[----:B------:R-:W-:-:S00]  /*0d10*/  BRA `(.L_x_30) ;  /* 0xfffffffc00fc7947 */ /* 0x000fc0000383ffff */
[----:B------:R-:W-:-:S00]  /*0d20*/  NOP ;  /* 0x0000000000007918 */ /* 0x000fc00000000000 */
        /* <DEDUP_REMOVED lines=13> */
.L_x_31:


//--------------------- .nv.shared._Z13kernel_getmaxPiii --------------------------
	.section	.nv.shared._Z13kernel_getmaxPiii,"aw",@nobits
	.sectionflags	@""
	.align	4
.nv.shared._Z13kernel_getmaxPiii:
	.zero		5120


//--------------------- .nv.shared.reserved.0     --------------------------
	.section	.nv.shared.reserved.0,"aw",@nobits
	.weak		__nv_reservedSMEM_offset_0_alias
	.size		__nv_reservedSMEM_offset_0_alias, 0, 64
	.other		__nv_reservedSMEM_offset_0_alias,@"STO_CUDA_RESERVED_SHARED STV_DEFAULT"
__nv_reservedSMEM_offset_0_alias:
	.zero		0
	.zero		64


//--------------------- .nv.constant0._Z13kernel_getmaxPiii --------------------------
	.section	.nv.constant0._Z13kernel_getmaxPiii,"a",@progbits
	.sectionflags	@""
	.align	4
.nv.constant0._Z13kernel_getmaxPiii:
	.zero		912


//--------------------- SYMBOLS --------------------------

	.type		.nv.reservedSmem.offset0,@object
	.size		.nv.reservedSmem.offset0,0x4
	.type		.nv.reservedSmem.cap,@object
	.size		.nv.reservedSmem.cap,0x4
